	.headerflags	@"EF_CUDA_TEXMODE_UNIFIED EF_CUDA_64BIT_ADDRESS EF_CUDA_ACCELERATORS EF_CUDA_SM90 EF_CUDA_VIRTUAL_SM(EF_CUDA_SM90)"
	.elftype	@"ET_EXEC"


//--------------------- .nv.info                  --------------------------
	.section	.nv.info,"",@"SHT_CUDA_INFO"
	.align	4


	//----- nvinfo : EIATTR_REGCOUNT
	.align		4
        /*0000*/ 	.byte	0x04, 0x2f
        /*0002*/ 	.short	(.L_1 - .L_0)
	.align		4
.L_0:
        /*0004*/ 	.word	index@(triton_poi_fused_convolution_max_pool2d_with_indices_relu_16)
        /*0008*/ 	.word	0x0000001e


	//----- nvinfo : EIATTR_MIN_STACK_SIZE
	.align		4
.L_1:
        /*000c*/ 	.byte	0x04, 0x12
        /*000e*/ 	.short	(.L_3 - .L_2)
	.align		4
.L_2:
        /*0010*/ 	.word	index@(triton_poi_fused_convolution_max_pool2d_with_indices_relu_16)
        /*0014*/ 	.word	0x00000000


	//----- nvinfo : EIATTR_FRAME_SIZE
	.align		4
.L_3:
        /*0018*/ 	.byte	0x04, 0x11
        /*001a*/ 	.short	(.L_5 - .L_4)
	.align		4
.L_4:
        /*001c*/ 	.word	index@(triton_poi_fused_convolution_max_pool2d_with_indices_relu_16)
        /*0020*/ 	.word	0x00000000


	//----- nvinfo : EIATTR_MIN_STACK_SIZE
	.align		4
.L_5:
        /*0024*/ 	.byte	0x04, 0x12
        /*0026*/ 	.short	(.L_7 - .L_6)
	.align		4
.L_6:
        /*0028*/ 	.word	index@(triton_poi_fused_convolution_max_pool2d_with_indices_relu_16)
        /*002c*/ 	.word	0x00000000
.L_7:


//--------------------- .nv.info.triton_poi_fused_convolution_max_pool2d_with_indices_relu_16 --------------------------
	.section	.nv.info.triton_poi_fused_convolution_max_pool2d_with_indices_relu_16,"",@"SHT_CUDA_INFO"
	.sectionflags	@""
	.align	4


	//----- nvinfo : EIATTR_CUDA_API_VERSION
	.align		4
        /*0000*/ 	.byte	0x04, 0x37
        /*0002*/ 	.short	(.L_9 - .L_8)
.L_8:
        /*0004*/ 	.word	0x0000007c


	//----- nvinfo : EIATTR_KPARAM_INFO
	.align		4
.L_9:
        /*0008*/ 	.byte	0x04, 0x17
        /*000a*/ 	.short	(.L_11 - .L_10)
.L_10:
        /*000c*/ 	.word	0x00000000
        /*0010*/ 	.short	0x0003
        /*0012*/ 	.short	0x0014
        /*0014*/ 	.byte	0x00, 0xf0, 0x11, 0x00


	//----- nvinfo : EIATTR_KPARAM_INFO
	.align		4
.L_11:
        /*0018*/ 	.byte	0x04, 0x17
        /*001a*/ 	.short	(.L_13 - .L_12)
.L_12:
        /*001c*/ 	.word	0x00000000
        /*0020*/ 	.short	0x0002
        /*0022*/ 	.short	0x0010
        /*0024*/ 	.byte	0x00, 0xf0, 0x11, 0x00


	//----- nvinfo : EIATTR_KPARAM_INFO
	.align		4
.L_13:
        /*0028*/ 	.byte	0x04, 0x17
        /*002a*/ 	.short	(.L_15 - .L_14)
.L_14:
        /*002c*/ 	.word	0x00000000
        /*0030*/ 	.short	0x0001
        /*0032*/ 	.short	0x0008
        /*0034*/ 	.byte	0x00, 0xf4, 0x21, 0x00


	//----- nvinfo : EIATTR_KPARAM_INFO
	.align		4
.L_15:
        /*0038*/ 	.byte	0x04, 0x17
        /*003a*/ 	.short	(.L_17 - .L_16)
.L_16:
        /*003c*/ 	.word	0x00000000
        /*0040*/ 	.short	0x0000
        /*0042*/ 	.short	0x0000
        /*0044*/ 	.byte	0x00, 0xf4, 0x21, 0x00


	//----- nvinfo : EIATTR_SPARSE_MMA_MASK
	.align		4
.L_17:
        /*0048*/ 	.byte	0x03, 0x50
        /*004a*/ 	.short	0x0000


	//----- nvinfo : EIATTR_MAXREG_COUNT
	.align		4
        /*004c*/ 	.byte	0x03, 0x1b
        /*004e*/ 	.short	0x00ff


	//----- nvinfo : EIATTR_EXIT_INSTR_OFFSETS
	.align		4
        /*0050*/ 	.byte	0x04, 0x1c
        /*0052*/ 	.short	(.L_19 - .L_18)


	//   ....[0]....
.L_18:
        /*0054*/ 	.word	0x000006c0


	//   ....[1]....
        /*0058*/ 	.word	0x00000710


	//----- nvinfo : EIATTR_REQNTID
	.align		4
.L_19:
        /*005c*/ 	.byte	0x04, 0x10
        /*005e*/ 	.short	(.L_21 - .L_20)
.L_20:
        /*0060*/ 	.word	0x00000080
        /*0064*/ 	.word	0x00000001
        /*0068*/ 	.word	0x00000001


	//----- nvinfo : EIATTR_CBANK_PARAM_SIZE
	.align		4
.L_21:
        /*006c*/ 	.byte	0x03, 0x19
        /*006e*/ 	.short	0x0018


	//----- nvinfo : EIATTR_PARAM_CBANK
	.align		4
        /*0070*/ 	.byte	0x04, 0x0a
        /*0072*/ 	.short	(.L_23 - .L_22)
	.align		4
.L_22:
        /*0074*/ 	.word	index@(.nv.constant0.triton_poi_fused_convolution_max_pool2d_with_indices_relu_16)
        /*0078*/ 	.short	0x0210
        /*007a*/ 	.short	0x0018


	//----- nvinfo : EIATTR_SW_WAR
	.align		4
.L_23:
        /*007c*/ 	.byte	0x04, 0x36
        /*007e*/ 	.short	(.L_25 - .L_24)
.L_24:
        /*0080*/ 	.word	0x00000008
.L_25:


//--------------------- .nv.callgraph             --------------------------
	.section	.nv.callgraph,"",@"SHT_CUDA_CALLGRAPH"
	.align	4
	.sectionentsize	8
	.align		4
        /*0000*/ 	.word	0x00000000
	.align		4
        /*0004*/ 	.word	0xffffffff
	.align		4
        /*0008*/ 	.word	0x00000000
	.align		4
        /*000c*/ 	.word	0xfffffffe
	.align		4
        /*0010*/ 	.word	0x00000000
	.align		4
        /*0014*/ 	.word	0xfffffffd
	.align		4
        /*0018*/ 	.word	0x00000000
	.align		4
        /*001c*/ 	.word	0xfffffffc


//--------------------- .text.triton_poi_fused_convolution_max_pool2d_with_indices_relu_16 --------------------------
	.section	.text.triton_poi_fused_convolution_max_pool2d_with_indices_relu_16,"ax",@progbits
	.sectionflags	@"SHF_BARRIERS=1"
	.align	128
        .global         triton_poi_fused_convolution_max_pool2d_with_indices_relu_16
        .type           triton_poi_fused_convolution_max_pool2d_with_indices_relu_16,@function
        .size           triton_poi_fused_convolution_max_pool2d_with_indices_relu_16,(.L_x_1 - triton_poi_fused_convolution_max_pool2d_with_indices_relu_16)
        .other          triton_poi_fused_convolution_max_pool2d_with_indices_relu_16,@"STO_CUDA_ENTRY STV_DEFAULT"
triton_poi_fused_convolution_max_pool2d_with_indices_relu_16:
.text.triton_poi_fused_convolution_max_pool2d_with_indices_relu_16:
[----:B------:R-:W0:Y:S01]  /*0000*/  LDC R1, c[0x0][0x28] ;  /* 0x00000a00ff017b82 */ /* 0x000e220000000800 */
[----:B------:R-:W1:Y:S07]  /*0010*/  S2R R19, SR_CTAID.Z ;  /* 0x0000000000137919 */ /* 0x000e6e0000002700 */
[----:B------:R-:W1:Y:S01]  /*0020*/  S2UR UR4, SR_CTAID.Y ;  /* 0x00000000000479c3 */ /* 0x000e620000002600 */
[----:B------:R-:W-:Y:S01]  /*0030*/  IMAD.MOV.U32 R14, RZ, RZ, RZ ;  /* 0x000000ffff0e7224 */ /* 0x000fe200078e00ff */
[----:B------:R-:W-:Y:S01]  /*0040*/  ULDC.64 UR6, c[0x0][0x208] ;  /* 0x0000820000067ab9 */ /* 0x000fe20000000a00 */
[----:B------:R-:W2:Y:S01]  /*0050*/  S2R R15, SR_CTAID.X ;  /* 0x00000000000f7919 */ /* 0x000ea20000002500 */
[----:B------:R-:W3:Y:S04]  /*0060*/  S2R R18, SR_TID.X ;  /* 0x0000000000127919 */ /* 0x000ee80000002100 */
[----:B------:R-:W1:Y:S08]  /*0070*/  LDC R0, c[0x0][0x10] ;  /* 0x00000400ff007b82 */ /* 0x000e700000000800 */
[----:B------:R-:W4:Y:S01]  /*0080*/  LDC.64 R16, c[0x0][0x210] ;  /* 0x00008400ff107b82 */ /* 0x000f220000000a00 */
[----:B-1----:R-:W-:-:S02]  /*0090*/  IMAD R19, R19, R0, UR4 ;  /* 0x0000000413137e24 */ /* 0x002fc4000f8e0200 */
[----:B--2---:R-:W-:Y:S02]  /*00a0*/  IMAD.SHL.U32 R15, R15, 0x10, RZ ;  /* 0x000000100f0f7824 */ /* 0x004fe400078e00ff */
[----:B------:R-:W-:Y:S01]  /*00b0*/  IMAD.SHL.U32 R19, R19, 0x40, RZ ;  /* 0x0000004013137824 */ /* 0x000fe200078e00ff */
[----:B---3--:R-:W-:Y:S02]  /*00c0*/  SHF.R.U32.HI R0, RZ, 0x4, R18 ;  /* 0x00000004ff007819 */ /* 0x008fe40000011612 */
[----:B------:R-:W-:Y:S02]  /*00d0*/  LOP3.LUT R4, R15, 0xf, R18, 0xf8, !PT ;  /* 0x0000000f0f047812 */ /* 0x000fe400078ef812 */
[----:B------:R-:W-:Y:S02]  /*00e0*/  SGXT.U32 R0, R0, 0x3 ;  /* 0x000000030000781a */ /* 0x000fe40000000000 */
[----:B------:R-:W-:Y:S02]  /*00f0*/  ISETP.GE.AND P0, PT, R4, 0x9, PT ;  /* 0x000000090400780c */ /* 0x000fe40003f06270 */
[----:B------:R-:W-:-:S02]  /*0100*/  LOP3.LUT R3, R19, 0x8, R0, 0xfe, !PT ;  /* 0x0000000813037812 */ /* 0x000fc400078efe00 */
[----:B------:R-:W-:Y:S02]  /*0110*/  LOP3.LUT R2, R19, R0, RZ, 0xfc, !PT ;  /* 0x0000000013027212 */ /* 0x000fe400078efcff */
[C---:B------:R-:W-:Y:S01]  /*0120*/  ISETP.LT.AND P2, PT, R3.reuse, 0x20000, !P0 ;  /* 0x000200000300780c */ /* 0x040fe20004741270 */
[--C-:B------:R-:W-:Y:S01]  /*0130*/  IMAD R3, R3, 0x9, R4.reuse ;  /* 0x0000000903037824 */ /* 0x100fe200078e0204 */
[----:B------:R-:W-:Y:S01]  /*0140*/  LOP3.LUT R6, R19, 0x10, R0, 0xfe, !PT ;  /* 0x0000001013067812 */ /* 0x000fe200078efe00 */
[C---:B------:R-:W-:Y:S01]  /*0150*/  IMAD R5, R2.reuse, 0x9, R4 ;  /* 0x0000000902057824 */ /* 0x040fe200078e0204 */
[----:B------:R-:W-:Y:S02]  /*0160*/  LOP3.LUT R7, R19, 0x18, R0, 0xfe, !PT ;  /* 0x0000001813077812 */ /* 0x000fe400078efe00 */
[----:B------:R-:W-:Y:S01]  /*0170*/  ISETP.LT.AND P1, PT, R2, 0x20000, !P0 ;  /* 0x000200000200780c */ /* 0x000fe20004721270 */
[----:B----4-:R-:W-:Y:S01]  /*0180*/  IMAD.WIDE R2, R3, 0x4, R16 ;  /* 0x0000000403027825 */ /* 0x010fe200078e0210 */
[----:B------:R-:W-:-:S02]  /*0190*/  ISETP.LT.AND P6, PT, R6, 0x20000, !P0 ;  /* 0x000200000600780c */ /* 0x000fc400047c1270 */
[----:B------:R-:W-:Y:S02]  /*01a0*/  LOP3.LUT R8, R19, 0x20, R0, 0xfe, !PT ;  /* 0x0000002013087812 */ /* 0x000fe400078efe00 */
[----:B------:R-:W-:Y:S01]  /*01b0*/  ISETP.LT.AND P5, PT, R7, 0x20000, !P0 ;  /* 0x000200000700780c */ /* 0x000fe200047a1270 */
[----:B------:R1:W2:Y:S01]  /*01c0*/  @P2 LDG.E.EL R14, desc[UR6][R2.64] ;  /* 0x00000006020e2981 */ /* 0x0002a2000c2e1900 */
[----:B------:R-:W-:Y:S02]  /*01d0*/  LOP3.LUT R4, R19, 0x28, R0, 0xfe, !PT ;  /* 0x0000002813047812 */ /* 0x000fe400078efe00 */
[----:B------:R-:W-:Y:S02]  /*01e0*/  LOP3.LUT R6, R19, 0x30, R0, 0xfe, !PT ;  /* 0x0000003013067812 */ /* 0x000fe400078efe00 */
[----:B------:R-:W-:Y:S02]  /*01f0*/  LOP3.LUT R7, R19, 0x38, R0, 0xfe, !PT ;  /* 0x0000003813077812 */ /* 0x000fe400078efe00 */
[----:B------:R-:W-:-:S02]  /*0200*/  ISETP.LT.AND P4, PT, R8, 0x20000, !P0 ;  /* 0x000200000800780c */ /* 0x000fc40004781270 */
[----:B------:R-:W-:Y:S02]  /*0210*/  ISETP.LT.AND P3, PT, R4, 0x20000, !P0 ;  /* 0x000200000400780c */ /* 0x000fe40004761270 */
[----:B------:R-:W-:Y:S02]  /*0220*/  ISETP.LT.AND P2, PT, R6, 0x20000, !P0 ;  /* 0x000200000600780c */ /* 0x000fe40004741270 */
[----:B------:R-:W-:Y:S01]  /*0230*/  ISETP.LT.AND P0, PT, R7, 0x20000, !P0 ;  /* 0x000200000700780c */ /* 0x000fe20004701270 */
[C---:B------:R-:W-:Y:S02]  /*0240*/  VIADD R7, R5.reuse, 0x90 ;  /* 0x0000009005077836 */ /* 0x040fe40000000000 */
[C---:B------:R-:W-:Y:S02]  /*0250*/  VIADD R9, R5.reuse, 0xd8 ;  /* 0x000000d805097836 */ /* 0x040fe40000000000 */
[C---:B------:R-:W-:Y:S02]  /*0260*/  VIADD R11, R5.reuse, 0x120 ;  /* 0x00000120050b7836 */ /* 0x040fe40000000000 */
[----:B------:R-:W-:-:S02]  /*0270*/  VIADD R13, R5, 0x168 ;  /* 0x00000168050d7836 */ /* 0x000fc40000000000 */
[C---:B------:R-:W-:Y:S02]  /*0280*/  VIADD R23, R5.reuse, 0x1b0 ;  /* 0x000001b005177836 */ /* 0x040fe40000000000 */
[C---:B------:R-:W-:Y:S02]  /*0290*/  VIADD R25, R5.reuse, 0x1f8 ;  /* 0x000001f805197836 */ /* 0x040fe40000000000 */
[----:B-1----:R-:W-:-:S04]  /*02a0*/  IMAD.WIDE R2, R5, 0x4, R16 ;  /* 0x0000000405027825 */ /* 0x002fc800078e0210 */
[----:B------:R-:W-:-:S04]  /*02b0*/  IMAD.WIDE R4, R7, 0x4, R16 ;  /* 0x0000000407047825 */ /* 0x000fc800078e0210 */
[----:B------:R-:W-:-:S04]  /*02c0*/  IMAD.WIDE R6, R9, 0x4, R16 ;  /* 0x0000000409067825 */ /* 0x000fc800078e0210 */
[----:B------:R-:W-:Y:S01]  /*02d0*/  IMAD.WIDE R8, R11, 0x4, R16 ;  /* 0x000000040b087825 */ /* 0x000fe200078e0210 */
[----:B------:R-:W-:-:S03]  /*02e0*/  CS2R R20, SRZ ;  /* 0x0000000000147805 */ /* 0x000fc6000001ff00 */
[----:B------:R-:W-:-:S03]  /*02f0*/  IMAD.WIDE R10, R13, 0x4, R16 ;  /* 0x000000040d0a7825 */ /* 0x000fc600078e0210 */
[----:B------:R1:W3:Y:S01]  /*0300*/  @P6 LDG.E.EL R20, desc[UR6][R4.64] ;  /* 0x0000000604146981 */ /* 0x0002e2000c2e1900 */
[--C-:B------:R-:W-:Y:S01]  /*0310*/  IMAD.WIDE R12, R23, 0x4, R16.reuse ;  /* 0x00000004170c7825 */ /* 0x100fe200078e0210 */
[----:B------:R-:W-:Y:S02]  /*0320*/  CS2R R22, SRZ ;  /* 0x0000000000167805 */ /* 0x000fe4000001ff00 */
[----:B------:R-:W4:Y:S01]  /*0330*/  @P5 LDG.E.EL R21, desc[UR6][R6.64] ;  /* 0x0000000606155981 */ /* 0x000f22000c2e1900 */
[----:B------:R-:W-:Y:S01]  /*0340*/  IMAD.WIDE R16, R25, 0x4, R16 ;  /* 0x0000000419107825 */ /* 0x000fe200078e0210 */
[----:B------:R-:W-:Y:S02]  /*0350*/  CS2R R24, SRZ ;  /* 0x0000000000187805 */ /* 0x000fe4000001ff00 */
[----:B------:R-:W5:Y:S01]  /*0360*/  @P4 LDG.E.EL R22, desc[UR6][R8.64] ;  /* 0x0000000608164981 */ /* 0x000f62000c2e1900 */
[----:B------:R-:W-:-:S03]  /*0370*/  IMAD.MOV.U32 R26, RZ, RZ, RZ ;  /* 0x000000ffff1a7224 */ /* 0x000fc600078e00ff */
[----:B------:R-:W5:Y:S04]  /*0380*/  @P3 LDG.E.EL R24, desc[UR6][R10.64] ;  /* 0x000000060a183981 */ /* 0x000f68000c2e1900 */
[----:B------:R1:W5:Y:S04]  /*0390*/  @P2 LDG.E.EL R23, desc[UR6][R12.64] ;  /* 0x000000060c172981 */ /* 0x000368000c2e1900 */
[----:B------:R1:W5:Y:S04]  /*03a0*/  @P1 LDG.E.EL R25, desc[UR6][R2.64] ;  /* 0x0000000602191981 */ /* 0x000368000c2e1900 */
[----:B------:R-:W5:Y:S01]  /*03b0*/  @P0 LDG.E.EL R26, desc[UR6][R16.64] ;  /* 0x00000006101a0981 */ /* 0x000f62000c2e1900 */
[----:B------:R-:W1:Y:S01]  /*03c0*/  S2R R27, SR_TID.X ;  /* 0x00000000001b7919 */ /* 0x000e620000002100 */
[----:B------:R-:W1:Y:S01]  /*03d0*/  S2UR UR5, SR_CgaCtaId ;  /* 0x00000000000579c3 */ /* 0x000e620000008800 */
[----:B------:R-:W-:-:S02]  /*03e0*/  UMOV UR4, 0x400 ;  /* 0x0000040000047882 */ /* 0x000fc40000000000 */
[----:B01----:R-:W-:Y:S01]  /*03f0*/  UPRMT UR4, UR5, 0x654, UR4 ;  /* 0x0000065405047896 */ /* 0x003fe20008000004 */
[----:B------:R-:W-:Y:S01]  /*0400*/  IMAD.SHL.U32 R4, R27, 0x40, RZ ;  /* 0x000000401b047824 */ /* 0x000fe200078e00ff */
[----:B------:R-:W-:-:S04]  /*0410*/  SHF.R.U32.HI R5, RZ, 0x4, R27 ;  /* 0x00000004ff057819 */ /* 0x000fc8000001161b */
[----:B------:R-:W-:Y:S02]  /*0420*/  SGXT.U32 R5, R5, 0x3 ;  /* 0x000000030505781a */ /* 0x000fe40000000000 */
[----:B------:R-:W-:-:S04]  /*0430*/  LOP3.LUT R4, R4, 0x3c0, RZ, 0xc0, !PT ;  /* 0x000003c004047812 */ /* 0x000fc800078ec0ff */
[C---:B------:R-:W-:Y:S02]  /*0440*/  LOP3.LUT R5, R4.reuse, R5, RZ, 0xfc, !PT ;  /* 0x0000000504057212 */ /* 0x040fe400078efcff */
[----:B------:R-:W-:-:S05]  /*0450*/  LEA.HI R4, R4, UR4, RZ, 0x1e ;  /* 0x0000000404047c11 */ /* 0x000fca000f8ff0ff */
[----:B------:R-:W-:Y:S01]  /*0460*/  IMAD R13, R5, 0x4, R4 ;  /* 0x00000004050d7824 */ /* 0x000fe200078e0204 */
[C---:B------:R-:W-:Y:S01]  /*0470*/  LOP3.LUT R2, R27.reuse, 0x70, RZ, 0xc0, !PT ;  /* 0x000000701b027812 */ /* 0x040fe200078ec0ff */
[----:B------:R-:W-:-:S04]  /*0480*/  IMAD.SHL.U32 R8, R27, 0x4, RZ ;  /* 0x000000041b087824 */ /* 0x000fc800078e00ff */
[----:B------:R-:W-:Y:S01]  /*0490*/  VIADD R3, R2, UR4 ;  /* 0x0000000402037c36 */ /* 0x000fe20008000000 */
[----:B------:R-:W-:-:S05]  /*04a0*/  LOP3.LUT R8, R8, 0x1fc, RZ, 0xc0, !PT ;  /* 0x000001fc08087812 */ /* 0x000fca00078ec0ff */
[----:B------:R-:W-:Y:S02]  /*04b0*/  IMAD R4, R8, 0x4, R3 ;  /* 0x0000000408047824 */ /* 0x000fe400078e0203 */
[----:B------:R-:W-:Y:S01]  /*04c0*/  IMAD.SHL.U32 R18, R18, 0x4, RZ ;  /* 0x0000000412127824 */ /* 0x000fe200078e00ff */
[----:B------:R-:W0:Y:S04]  /*04d0*/  LDC.64 R2, c[0x0][0x218] ;  /* 0x00008600ff027b82 */ /* 0x000e280000000a00 */
[----:B------:R-:W-:-:S04]  /*04e0*/  LOP3.LUT R18, R19, 0x3c, R18, 0xf8, !PT ;  /* 0x0000003c13127812 */ /* 0x000fc800078ef812 */
[----:B------:R-:W-:-:S04]  /*04f0*/  SHF.R.S32.HI R9, RZ, 0x1f, R18 ;  /* 0x0000001fff097819 */ /* 0x000fc80000011412 */
[----:B------:R-:W-:-:S04]  /*0500*/  LEA.HI R9, R9, R18, RZ, 0x8 ;  /* 0x0000001209097211 */ /* 0x000fc800078f40ff */
[----:B------:R-:W-:Y:S02]  /*0510*/  LOP3.LUT R11, R9, 0xffffff00, RZ, 0xc0, !PT ;  /* 0xffffff00090b7812 */ /* 0x000fe400078ec0ff */
[----:B------:R-:W-:Y:S02]  /*0520*/  SHF.R.S32.HI R10, RZ, 0x8, R9 ;  /* 0x00000008ff0a7819 */ /* 0x000fe40000011409 */
[C---:B------:R-:W-:Y:S01]  /*0530*/  ISETP.GE.AND P0, PT, R18.reuse, 0x20000, PT ;  /* 0x000200001200780c */ /* 0x040fe20003f06270 */
[----:B------:R-:W-:Y:S01]  /*0540*/  IMAD.IADD R11, R18, 0x1, -R11 ;  /* 0x00000001120b7824 */ /* 0x000fe200078e0a0b */
[----:B------:R-:W-:Y:S02]  /*0550*/  LOP3.LUT R9, R15, R0, RZ, 0xfc, !PT ;  /* 0x000000000f097212 */ /* 0x000fe400078efcff */
[----:B------:R-:W-:Y:S01]  /*0560*/  LOP3.LUT R0, R15, 0x8, R0, 0xfe, !PT ;  /* 0x000000080f007812 */ /* 0x000fe200078efe00 */
[----:B------:R-:W-:Y:S01]  /*0570*/  IMAD R12, R10, 0x900, R11 ;  /* 0x000009000a0c7824 */ /* 0x000fe200078e020b */
[----:B------:R-:W-:-:S02]  /*0580*/  ISETP.LT.AND P1, PT, R9, 0x9, !P0 ;  /* 0x000000090900780c */ /* 0x000fc40004721270 */
[----:B------:R-:W-:Y:S01]  /*0590*/  ISETP.LT.AND P0, PT, R0, 0x9, !P0 ;  /* 0x000000090000780c */ /* 0x000fe20004701270 */
[----:B------:R-:W-:-:S04]  /*05a0*/  IMAD R11, R9, 0x100, R12 ;  /* 0x00000100090b7824 */ /* 0x000fc800078e020c */
[----:B0-----:R-:W-:Y:S01]  /*05b0*/  IMAD.WIDE R10, R11, 0x4, R2 ;  /* 0x000000040b0a7825 */ /* 0x001fe200078e0202 */
[----:B--2---:R-:W-:Y:S04]  /*05c0*/  STS [R13+0x20], R14 ;  /* 0x0000200e0d007388 */ /* 0x004fe80000000800 */
[----:B---3--:R-:W-:Y:S04]  /*05d0*/  STS [R13+0x40], R20 ;  /* 0x000040140d007388 */ /* 0x008fe80000000800 */
[----:B----4-:R-:W-:Y:S04]  /*05e0*/  STS [R13+0x60], R21 ;  /* 0x000060150d007388 */ /* 0x010fe80000000800 */
[----:B-----5:R-:W-:Y:S04]  /*05f0*/  STS [R13+0x80], R22 ;  /* 0x000080160d007388 */ /* 0x020fe80000000800 */
[----:B------:R-:W-:Y:S04]  /*0600*/  STS [R13+0xa0], R24 ;  /* 0x0000a0180d007388 */ /* 0x000fe80000000800 */
[----:B------:R-:W-:Y:S04]  /*0610*/  STS [R13+0xc0], R23 ;  /* 0x0000c0170d007388 */ /* 0x000fe80000000800 */
[----:B------:R-:W-:Y:S04]  /*0620*/  STS [R13], R25 ;  /* 0x000000190d007388 */ /* 0x000fe80000000800 */
[----:B------:R0:W-:Y:S01]  /*0630*/  STS [R13+0xe0], R26 ;  /* 0x0000e01a0d007388 */ /* 0x0001e20000000800 */
[----:B------:R-:W-:Y:S06]  /*0640*/  BAR.SYNC.DEFER_BLOCKING 0x0 ;  /* 0x0000000000007b1d */ /* 0x000fec0000010000 */
[----:B------:R-:W1:Y:S01]  /*0650*/  LDS.128 R4, [R4] ;  /* 0x0000000004047984 */ /* 0x000e620000000c00 */
[----:B0-----:R-:W-:-:S04]  /*0660*/  LOP3.LUT R13, R8, 0x200, RZ, 0xfc, !PT ;  /* 0x00000200080d7812 */ /* 0x001fc800078efcff */
[----:B------:R-:W-:-:S04]  /*0670*/  SHF.R.U32.HI R13, RZ, 0x2, R13 ;  /* 0x00000002ff0d7819 */ /* 0x000fc8000001160d */
[----:B------:R-:W-:-:S05]  /*0680*/  LOP3.LUT R13, R13, 0xf0, RZ, 0xc0, !PT ;  /* 0x000000f00d0d7812 */ /* 0x000fca00078ec0ff */
[----:B------:R-:W-:-:S04]  /*0690*/  VIADD R13, R13, UR4 ;  /* 0x000000040d0d7c36 */ /* 0x000fc80008000000 */
[----:B------:R-:W-:Y:S01]  /*06a0*/  IMAD R13, R8, 0x4, R13 ;  /* 0x00000004080d7824 */ /* 0x000fe200078e020d */
[----:B-1----:R0:W-:Y:S02]  /*06b0*/  @P1 STG.E.128 desc[UR6][R10.64], R4 ;  /* 0x000000040a001986 */ /* 0x0021e4000c101d06 */
[----:B0-----:R-:W-:Y:S05]  /*06c0*/  @!P0 EXIT ;  /* 0x000000000000894d */ /* 0x001fea0003800000 */
[----:B0-----:R-:W0:Y:S01]  /*06d0*/  LDS.128 R8, [R13+0x800] ;  /* 0x000800000d087984 */ /* 0x001e220000000c00 */
[----:B------:R-:W-:-:S04]  /*06e0*/  IMAD R5, R0, 0x100, R12 ;  /* 0x0000010000057824 */ /* 0x000fc800078e020c */
[----:B------:R-:W-:-:S05]  /*06f0*/  IMAD.WIDE R2, R5, 0x4, R2 ;  /* 0x0000000405027825 */ /* 0x000fca00078e0202 */
[----:B0-----:R-:W-:Y:S01]  /*0700*/  STG.E.128 desc[UR6][R2.64], R8 ;  /* 0x0000000802007986 */ /* 0x001fe2000c101d06 */
[----:B------:R-:W-:Y:S05]  /*0710*/  EXIT ;  /* 0x000000000000794d */ /* 0x000fea0003800000 */
.L_x_0:
[----:B------:R-:W-:-:S00]  /*0720*/  BRA `(.L_x_0) ;  /* 0xfffffffc00fc7947 */ /* 0x000fc0000383ffff */
[----:B------:R-:W-:-:S00]  /*0730*/  NOP ;  /* 0x0000000000007918 */ /* 0x000fc00000000000 */
        /* <DEDUP_REMOVED lines=12> */
.L_x_1:


//--------------------- .nv.shared.triton_poi_fused_convolution_max_pool2d_with_indices_relu_16 --------------------------
	.section	.nv.shared.triton_poi_fused_convolution_max_pool2d_with_indices_relu_16,"aw",@nobits
	.sectionflags	@""
	.align	16
	.zero		1024


//--------------------- .nv.constant0.triton_poi_fused_convolution_max_pool2d_with_indices_relu_16 --------------------------
	.section	.nv.constant0.triton_poi_fused_convolution_max_pool2d_with_indices_relu_16,"a",@progbits
	.sectionflags	@""
	.align	4
.nv.constant0.triton_poi_fused_convolution_max_pool2d_with_indices_relu_16:
	.zero		552
